	.headerflags	@"EF_CUDA_TEXMODE_UNIFIED EF_CUDA_64BIT_ADDRESS EF_CUDA_ACCELERATORS EF_CUDA_SM90 EF_CUDA_VIRTUAL_SM(EF_CUDA_SM90)"
	.elftype	@"ET_EXEC"


//--------------------- .nv.info                  --------------------------
	.section	.nv.info,"",@"SHT_CUDA_INFO"
	.align	4


	//----- nvinfo : EIATTR_REGCOUNT
	.align		4
        /*0000*/ 	.byte	0x04, 0x2f
        /*0002*/ 	.short	(.L_1 - .L_0)
	.align		4
.L_0:
        /*0004*/ 	.word	index@(triton_per_fused_native_group_norm_7)
        /*0008*/ 	.word	0x00000017


	//----- nvinfo : EIATTR_MIN_STACK_SIZE
	.align		4
.L_1:
        /*000c*/ 	.byte	0x04, 0x12
        /*000e*/ 	.short	(.L_3 - .L_2)
	.align		4
.L_2:
        /*0010*/ 	.word	index@(triton_per_fused_native_group_norm_7)
        /*0014*/ 	.word	0x00000000


	//----- nvinfo : EIATTR_FRAME_SIZE
	.align		4
.L_3:
        /*0018*/ 	.byte	0x04, 0x11
        /*001a*/ 	.short	(.L_5 - .L_4)
	.align		4
.L_4:
        /*001c*/ 	.word	index@(triton_per_fused_native_group_norm_7)
        /*0020*/ 	.word	0x00000000


	//----- nvinfo : EIATTR_MIN_STACK_SIZE
	.align		4
.L_5:
        /*0024*/ 	.byte	0x04, 0x12
        /*0026*/ 	.short	(.L_7 - .L_6)
	.align		4
.L_6:
        /*0028*/ 	.word	index@(triton_per_fused_native_group_norm_7)
        /*002c*/ 	.word	0x00000000
.L_7:


//--------------------- .nv.info.triton_per_fused_native_group_norm_7 --------------------------
	.section	.nv.info.triton_per_fused_native_group_norm_7,"",@"SHT_CUDA_INFO"
	.sectionflags	@""
	.align	4


	//----- nvinfo : EIATTR_CUDA_API_VERSION
	.align		4
        /*0000*/ 	.byte	0x04, 0x37
        /*0002*/ 	.short	(.L_9 - .L_8)
.L_8:
        /*0004*/ 	.word	0x0000007c


	//----- nvinfo : EIATTR_KPARAM_INFO
	.align		4
.L_9:
        /*0008*/ 	.byte	0x04, 0x17
        /*000a*/ 	.short	(.L_11 - .L_10)
.L_10:
        /*000c*/ 	.word	0x00000000
        /*0010*/ 	.short	0x0007
        /*0012*/ 	.short	0x0034
        /*0014*/ 	.byte	0x00, 0xf0, 0x11, 0x00


	//----- nvinfo : EIATTR_KPARAM_INFO
	.align		4
.L_11:
        /*0018*/ 	.byte	0x04, 0x17
        /*001a*/ 	.short	(.L_13 - .L_12)
.L_12:
        /*001c*/ 	.word	0x00000000
        /*0020*/ 	.short	0x0006
        /*0022*/ 	.short	0x0030
        /*0024*/ 	.byte	0x00, 0xf0, 0x11, 0x00


	//----- nvinfo : EIATTR_KPARAM_INFO
	.align		4
.L_13:
        /*0028*/ 	.byte	0x04, 0x17
        /*002a*/ 	.short	(.L_15 - .L_14)
.L_14:
        /*002c*/ 	.word	0x00000000
        /*0030*/ 	.short	0x0005
        /*0032*/ 	.short	0x0028
        /*0034*/ 	.byte	0x00, 0xf4, 0x21, 0x00


	//----- nvinfo : EIATTR_KPARAM_INFO
	.align		4
.L_15:
        /*0038*/ 	.byte	0x04, 0x17
        /*003a*/ 	.short	(.L_17 - .L_16)
.L_16:
        /*003c*/ 	.word	0x00000000
        /*0040*/ 	.short	0x0004
        /*0042*/ 	.short	0x0020
        /*0044*/ 	.byte	0x00, 0xf4, 0x21, 0x00


	//----- nvinfo : EIATTR_KPARAM_INFO
	.align		4
.L_17:
        /*0048*/ 	.byte	0x04, 0x17
        /*004a*/ 	.short	(.L_19 - .L_18)
.L_18:
        /*004c*/ 	.word	0x00000000
        /*0050*/ 	.short	0x0003
        /*0052*/ 	.short	0x0018
        /*0054*/ 	.byte	0x00, 0xf4, 0x21, 0x00


	//----- nvinfo : EIATTR_KPARAM_INFO
	.align		4
.L_19:
        /*0058*/ 	.byte	0x04, 0x17
        /*005a*/ 	.short	(.L_21 - .L_20)
.L_20:
        /*005c*/ 	.word	0x00000000
        /*0060*/ 	.short	0x0002
        /*0062*/ 	.short	0x0010
        /*0064*/ 	.byte	0x00, 0xf4, 0x21, 0x00


	//----- nvinfo : EIATTR_KPARAM_INFO
	.align		4
.L_21:
        /*0068*/ 	.byte	0x04, 0x17
        /*006a*/ 	.short	(.L_23 - .L_22)
.L_22:
        /*006c*/ 	.word	0x00000000
        /*0070*/ 	.short	0x0001
        /*0072*/ 	.short	0x0008
        /*0074*/ 	.byte	0x00, 0xf4, 0x21, 0x00


	//----- nvinfo : EIATTR_KPARAM_INFO
	.align		4
.L_23:
        /*0078*/ 	.byte	0x04, 0x17
        /*007a*/ 	.short	(.L_25 - .L_24)
.L_24:
        /*007c*/ 	.word	0x00000000
        /*0080*/ 	.short	0x0000
        /*0082*/ 	.short	0x0000
        /*0084*/ 	.byte	0x00, 0xf4, 0x21, 0x00


	//----- nvinfo : EIATTR_SPARSE_MMA_MASK
	.align		4
.L_25:
        /*0088*/ 	.byte	0x03, 0x50
        /*008a*/ 	.short	0x0000


	//----- nvinfo : EIATTR_MAXREG_COUNT
	.align		4
        /*008c*/ 	.byte	0x03, 0x1b
        /*008e*/ 	.short	0x00ff


	//----- nvinfo : EIATTR_COOP_GROUP_MASK_REGIDS
	.align		4
        /*0090*/ 	.byte	0x04, 0x29
        /*0092*/ 	.short	(.L_27 - .L_26)


	//   ....[0]....
.L_26:
        /*0094*/ 	.word	0xffffffff


	//   ....[1]....
        /*0098*/ 	.word	0xffffffff


	//   ....[2]....
        /*009c*/ 	.word	0xffffffff


	//   ....[3]....
        /*00a0*/ 	.word	0xffffffff


	//   ....[4]....
        /*00a4*/ 	.word	0xffffffff


	//   ....[5]....
        /*00a8*/ 	.word	0xffffffff


	//   ....[6]....
        /*00ac*/ 	.word	0xffffffff


	//   ....[7]....
        /*00b0*/ 	.word	0xffffffff


	//   ....[8]....
        /*00b4*/ 	.word	0xffffffff


	//   ....[9]....
        /*00b8*/ 	.word	0xffffffff


	//   ....[10]....
        /*00bc*/ 	.word	0xffffffff


	//   ....[11]....
        /*00c0*/ 	.word	0xffffffff


	//   ....[12]....
        /*00c4*/ 	.word	0xffffffff


	//   ....[13]....
        /*00c8*/ 	.word	0xffffffff


	//   ....[14]....
        /*00cc*/ 	.word	0xffffffff


	//   ....[15]....
        /*00d0*/ 	.word	0xffffffff


	//   ....[16]....
        /*00d4*/ 	.word	0xffffffff


	//   ....[17]....
        /*00d8*/ 	.word	0xffffffff


	//----- nvinfo : EIATTR_COOP_GROUP_INSTR_OFFSETS
	.align		4
.L_27:
        /*00dc*/ 	.byte	0x04, 0x28
        /*00de*/ 	.short	(.L_29 - .L_28)


	//   ....[0]....
.L_28:
        /*00e0*/ 	.word	0x000001d0


	//   ....[1]....
        /*00e4*/ 	.word	0x00000210


	//   ....[2]....
        /*00e8*/ 	.word	0x00000270


	//   ....[3]....
        /*00ec*/ 	.word	0x00000290


	//   ....[4]....
        /*00f0*/ 	.word	0x00000360


	//   ....[5]....
        /*00f4*/ 	.word	0x00000410


	//   ....[6]....
        /*00f8*/ 	.word	0x00000440


	//   ....[7]....
        /*00fc*/ 	.word	0x000004c0


	//   ....[8]....
        /*0100*/ 	.word	0x00000560


	//   ....[9]....
        /*0104*/ 	.word	0x000005a0


	//   ....[10]....
        /*0108*/ 	.word	0x00000650


	//   ....[11]....
        /*010c*/ 	.word	0x00000690


	//   ....[12]....
        /*0110*/ 	.word	0x000006f0


	//   ....[13]....
        /*0114*/ 	.word	0x000007c0


	//   ....[14]....
        /*0118*/ 	.word	0x00000800


	//   ....[15]....
        /*011c*/ 	.word	0x00000980


	//   ....[16]....
        /*0120*/ 	.word	0x00000990


	//   ....[17]....
        /*0124*/ 	.word	0x000009a0


	//----- nvinfo : EIATTR_EXIT_INSTR_OFFSETS
	.align		4
.L_29:
        /*0128*/ 	.byte	0x04, 0x1c
        /*012a*/ 	.short	(.L_31 - .L_30)


	//   ....[0]....
.L_30:
        /*012c*/ 	.word	0x00000bb0


	//   ....[1]....
        /*0130*/ 	.word	0x00000c00


	//----- nvinfo : EIATTR_REQNTID
	.align		4
.L_31:
        /*0134*/ 	.byte	0x04, 0x10
        /*0136*/ 	.short	(.L_33 - .L_32)
.L_32:
        /*0138*/ 	.word	0x00000040
        /*013c*/ 	.word	0x00000001
        /*0140*/ 	.word	0x00000001


	//----- nvinfo : EIATTR_CBANK_PARAM_SIZE
	.align		4
.L_33:
        /*0144*/ 	.byte	0x03, 0x19
        /*0146*/ 	.short	0x0038


	//----- nvinfo : EIATTR_PARAM_CBANK
	.align		4
        /*0148*/ 	.byte	0x04, 0x0a
        /*014a*/ 	.short	(.L_35 - .L_34)
	.align		4
.L_34:
        /*014c*/ 	.word	index@(.nv.constant0.triton_per_fused_native_group_norm_7)
        /*0150*/ 	.short	0x0210
        /*0152*/ 	.short	0x0038


	//----- nvinfo : EIATTR_SW_WAR
	.align		4
.L_35:
        /*0154*/ 	.byte	0x04, 0x36
        /*0156*/ 	.short	(.L_37 - .L_36)
.L_36:
        /*0158*/ 	.word	0x00000008
.L_37:


//--------------------- .nv.callgraph             --------------------------
	.section	.nv.callgraph,"",@"SHT_CUDA_CALLGRAPH"
	.align	4
	.sectionentsize	8
	.align		4
        /*0000*/ 	.word	0x00000000
	.align		4
        /*0004*/ 	.word	0xffffffff
	.align		4
        /*0008*/ 	.word	0x00000000
	.align		4
        /*000c*/ 	.word	0xfffffffe
	.align		4
        /*0010*/ 	.word	0x00000000
	.align		4
        /*0014*/ 	.word	0xfffffffd
	.align		4
        /*0018*/ 	.word	0x00000000
	.align		4
        /*001c*/ 	.word	0xfffffffc


//--------------------- .text.triton_per_fused_native_group_norm_7 --------------------------
	.section	.text.triton_per_fused_native_group_norm_7,"ax",@progbits
	.sectionflags	@"SHF_BARRIERS=1"
	.align	128
        .global         triton_per_fused_native_group_norm_7
        .type           triton_per_fused_native_group_norm_7,@function
        .size           triton_per_fused_native_group_norm_7,(.L_x_1 - triton_per_fused_native_group_norm_7)
        .other          triton_per_fused_native_group_norm_7,@"STO_CUDA_ENTRY STV_DEFAULT"
triton_per_fused_native_group_norm_7:
.text.triton_per_fused_native_group_norm_7:
[----:B------:R-:W0:Y:S02]  /*0000*/  LDC R1, c[0x0][0x28] ;  /* 0x00000a00ff017b82 */ /* 0x000e240000000800 */
[----:B------:R-:W1:Y:S01]  /*0010*/  S2R R0, SR_CTAID.X ;  /* 0x0000000000007919 */ /* 0x000e620000002500 */
[----:B------:R-:W2:Y:S01]  /*0020*/  LDC.64 R6, c[0x0][0x220] ;  /* 0x00008800ff067b82 */ /* 0x000ea20000000a00 */
[----:B------:R-:W-:Y:S01]  /*0030*/  HFMA2.MMA R10, -RZ, RZ, 0, 0 ;  /* 0x00000000ff0a7435 */ /* 0x000fe200000001ff */
[----:B------:R-:W-:Y:S01]  /*0040*/  ULDC.64 UR6, c[0x0][0x208] ;  /* 0x0000820000067ab9 */ /* 0x000fe20000000a00 */
[----:B------:R-:W3:Y:S05]  /*0050*/  S2R R14, SR_TID.X ;  /* 0x00000000000e7919 */ /* 0x000eea0000002100 */
[----:B------:R-:W4:Y:S01]  /*0060*/  LDC.64 R12, c[0x0][0x218] ;  /* 0x00008600ff0c7b82 */ /* 0x000f220000000a00 */
[C---:B-1----:R-:W-:Y:S01]  /*0070*/  IMAD.HI R5, R0.reuse, 0x2aaaaaab, RZ ;  /* 0x2aaaaaab00057827 */ /* 0x042fe200078e02ff */
[----:B------:R-:W-:-:S04]  /*0080*/  ISETP.GE.AND P0, PT, R0, 0x180, PT ;  /* 0x000001800000780c */ /* 0x000fc80003f06270 */
[----:B------:R-:W-:-:S04]  /*0090*/  SHF.R.U32.HI R8, RZ, 0x1f, R5 ;  /* 0x0000001fff087819 */ /* 0x000fc80000011605 */
[----:B------:R-:W-:Y:S02]  /*00a0*/  LEA.HI.SX32 R9, R5, R8, 0x1c ;  /* 0x0000000805097211 */ /* 0x000fe400078fe2ff */
[----:B---3--:R-:W-:-:S03]  /*00b0*/  LOP3.LUT R5, R14, 0x3f, RZ, 0xc0, !PT ;  /* 0x0000003f0e057812 */ /* 0x008fc600078ec0ff */
[----:B------:R-:W-:-:S04]  /*00c0*/  IMAD R8, R9, -0x60, R0 ;  /* 0xffffffa009087824 */ /* 0x000fc800078e0200 */
[----:B------:R-:W-:-:S04]  /*00d0*/  IMAD R8, R5, 0x60, R8 ;  /* 0x0000006005087824 */ /* 0x000fc800078e0208 */
[----:B------:R-:W-:Y:S02]  /*00e0*/  IMAD R11, R9, 0x1800, R8 ;  /* 0x00001800090b7824 */ /* 0x000fe400078e0208 */
[----:B------:R-:W1:Y:S02]  /*00f0*/  LDC.64 R8, c[0x0][0x210] ;  /* 0x00008400ff087b82 */ /* 0x000e640000000a00 */
[----:B--2---:R-:W-:-:S05]  /*0100*/  IMAD.WIDE R6, R11, 0x4, R6 ;  /* 0x000000040b067825 */ /* 0x004fca00078e0206 */
[----:B------:R-:W2:Y:S01]  /*0110*/  @!P0 LDG.E R10, desc[UR6][R6.64] ;  /* 0x00000006060a8981 */ /* 0x000ea2000c1e1900 */
[----:B------:R-:W-:Y:S01]  /*0120*/  MOV R15, RZ ;  /* 0x000000ff000f7202 */ /* 0x000fe20000000f00 */
[----:B----4-:R-:W-:-:S04]  /*0130*/  IMAD.WIDE R12, R11, 0x4, R12 ;  /* 0x000000040b0c7825 */ /* 0x010fc800078e020c */
[----:B-1----:R-:W-:Y:S01]  /*0140*/  IMAD.WIDE R8, R11, 0x4, R8 ;  /* 0x000000040b087825 */ /* 0x002fe200078e0208 */
[----:B------:R-:W-:-:S04]  /*0150*/  HFMA2.MMA R11, -RZ, RZ, 0, 0 ;  /* 0x00000000ff0b7435 */ /* 0x000fc800000001ff */
[----:B------:R-:W3:Y:S06]  /*0160*/  @!P0 LDG.E R15, desc[UR6][R8.64] ;  /* 0x00000006080f8981 */ /* 0x000eec000c1e1900 */
[----:B------:R-:W4:Y:S01]  /*0170*/  @!P0 LDG.E R11, desc[UR6][R12.64] ;  /* 0x000000060c0b8981 */ /* 0x000f22000c1e1900 */
[----:B------:R-:W1:Y:S01]  /*0180*/  S2UR UR5, SR_CgaCtaId ;  /* 0x00000000000579c3 */ /* 0x000e620000008800 */
[----:B------:R-:W-:Y:S02]  /*0190*/  UMOV UR4, 0x400 ;  /* 0x0000040000047882 */ /* 0x000fe40000000000 */
[----:B-1----:R-:W-:Y:S01]  /*01a0*/  UPRMT UR4, UR5, 0x654, UR4 ;  /* 0x0000065405047896 */ /* 0x002fe20008000004 */
[----:B--2---:R-:W-:-:S04]  /*01b0*/  SEL R10, R10, RZ, !P0 ;  /* 0x000000ff0a0a7207 */ /* 0x004fc80004000000 */
[----:B------:R-:W-:-:S05]  /*01c0*/  FSEL R10, R10, RZ, !P0 ;  /* 0x000000ff0a0a7208 */ /* 0x000fca0004000000 */
[----:B------:R-:W1:Y:S01]  /*01d0*/  SHFL.BFLY PT, R17, R10, 0x10, 0x1f ;  /* 0x0e001f000a117f89 */ /* 0x000e6200000e0000 */
[----:B---3--:R-:W-:-:S04]  /*01e0*/  SEL R15, R15, RZ, !P0 ;  /* 0x000000ff0f0f7207 */ /* 0x008fc80004000000 */
[----:B------:R-:W-:Y:S02]  /*01f0*/  FSEL R15, R15, RZ, !P0 ;  /* 0x000000ff0f0f7208 */ /* 0x000fe40004000000 */
[----:B----4-:R-:W-:-:S03]  /*0200*/  SEL R11, R11, RZ, !P0 ;  /* 0x000000ff0b0b7207 */ /* 0x010fc60004000000 */
[----:B------:R-:W2:Y:S01]  /*0210*/  SHFL.BFLY PT, R8, R15, 0x10, 0x1f ;  /* 0x0e001f000f087f89 */ /* 0x000ea200000e0000 */
[----:B------:R-:W-:Y:S01]  /*0220*/  FSEL R12, R11, RZ, !P0 ;  /* 0x000000ff0b0c7208 */ /* 0x000fe20004000000 */
[----:B-1----:R-:W-:Y:S01]  /*0230*/  FADD R6, R10, R17 ;  /* 0x000000110a067221 */ /* 0x002fe20000000000 */
[----:B------:R-:W-:-:S03]  /*0240*/  ISETP.EQ.AND P0, PT, R5, RZ, !P0 ;  /* 0x000000ff0500720c */ /* 0x000fc60004702270 */
[C---:B------:R-:W-:Y:S01]  /*0250*/  FMUL R7, R6.reuse, 0.25 ;  /* 0x3e80000006077820 */ /* 0x040fe20000400000 */
[C---:B------:R-:W-:Y:S01]  /*0260*/  FSETP.GEU.AND P2, PT, |R6|.reuse, 1.175494350822287508e-38, PT ;  /* 0x008000000600780b */ /* 0x040fe20003f4e200 */
[----:B------:R-:W1:Y:S01]  /*0270*/  SHFL.BFLY PT, R9, R6, 0x8, 0x1f ;  /* 0x0d001f0006097f89 */ /* 0x000e6200000e0000 */
[----:B------:R-:W-:-:S03]  /*0280*/  FSETP.GT.AND P1, PT, |R6|, 8.50705917302346158658e+37, PT ;  /* 0x7e8000000600780b */ /* 0x000fc60003f24200 */
[----:B------:R-:W3:Y:S01]  /*0290*/  SHFL.BFLY PT, R13, R12, 0x10, 0x1f ;  /* 0x0e001f000c0d7f89 */ /* 0x000ee200000e0000 */
[----:B------:R-:W-:-:S07]  /*02a0*/  FSEL R18, R7, R6, P1 ;  /* 0x0000000607127208 */ /* 0x000fce0000800000 */
[----:B------:R-:W-:Y:S02]  /*02b0*/  @!P2 FMUL R18, R18, 16777216 ;  /* 0x4b8000001212a820 */ /* 0x000fe40000400000 */
[----:B------:R-:W-:Y:S01]  /*02c0*/  @P1 FMUL R17, R17, 0.25 ;  /* 0x3e80000011111820 */ /* 0x000fe20000400000 */
[----:B--2---:R-:W-:-:S03]  /*02d0*/  FADD R16, -R15, R8 ;  /* 0x000000080f107221 */ /* 0x004fc60000000100 */
[----:B------:R-:W2:Y:S01]  /*02e0*/  MUFU.RCP R18, R18 ;  /* 0x0000001200127308 */ /* 0x000ea20000001000 */
[----:B------:R-:W-:Y:S01]  /*02f0*/  @!P2 FMUL R17, R17, 16777216 ;  /* 0x4b8000001111a820 */ /* 0x000fe20000400000 */
[----:B------:R-:W-:Y:S01]  /*0300*/  FSETP.NEU.AND P2, PT, R6, RZ, PT ;  /* 0x000000ff0600720b */ /* 0x000fe20003f4d000 */
[----:B------:R-:W-:Y:S01]  /*0310*/  FMUL R19, R16, R16 ;  /* 0x0000001010137220 */ /* 0x000fe20000400000 */
[----:B-1----:R-:W-:-:S03]  /*0320*/  FADD R7, R6, R9 ;  /* 0x0000000906077221 */ /* 0x002fc60000000000 */
[----:B------:R-:W-:Y:S01]  /*0330*/  FMUL R19, R10, R19 ;  /* 0x000000130a137220 */ /* 0x000fe20000400000 */
[C---:B------:R-:W-:Y:S01]  /*0340*/  FMUL R20, R7.reuse, 0.25 ;  /* 0x3e80000007147820 */ /* 0x040fe20000400000 */
[C---:B------:R-:W-:Y:S01]  /*0350*/  FSETP.GEU.AND P3, PT, |R7|.reuse, 1.175494350822287508e-38, PT ;  /* 0x008000000700780b */ /* 0x040fe20003f6e200 */
[----:B------:R-:W1:Y:S01]  /*0360*/  SHFL.BFLY PT, R8, R7, 0x4, 0x1f ;  /* 0x0c801f0007087f89 */ /* 0x000e6200000e0000 */
[----:B------:R-:W-:Y:S01]  /*0370*/  FSETP.GT.AND P1, PT, |R7|, 8.50705917302346158658e+37, PT ;  /* 0x7e8000000700780b */ /* 0x000fe20003f24200 */
[----:B---3--:R-:W-:Y:S01]  /*0380*/  FADD R12, R12, R13 ;  /* 0x0000000d0c0c7221 */ /* 0x008fe20000000000 */
[----:B--2---:R-:W-:Y:S02]  /*0390*/  FMUL R17, R18, R17 ;  /* 0x0000001112117220 */ /* 0x004fe40000400000 */
[----:B------:R-:W-:-:S03]  /*03a0*/  FSEL R20, R20, R7, P1 ;  /* 0x0000000714147208 */ /* 0x000fc60000800000 */
[----:B------:R-:W-:Y:S02]  /*03b0*/  FSEL R17, R17, RZ, P2 ;  /* 0x000000ff11117208 */ /* 0x000fe40001000000 */
[----:B------:R-:W-:Y:S02]  /*03c0*/  FSETP.NEU.AND P2, PT, R7, RZ, PT ;  /* 0x000000ff0700720b */ /* 0x000fe40003f4d000 */
[----:B------:R-:W-:Y:S01]  /*03d0*/  @!P3 FMUL R20, R20, 16777216 ;  /* 0x4b8000001414b820 */ /* 0x000fe20000400000 */
[----:B------:R-:W-:Y:S01]  /*03e0*/  FFMA R11, R16, R17, R15 ;  /* 0x00000011100b7223 */ /* 0x000fe2000000000f */
[----:B------:R-:W-:Y:S01]  /*03f0*/  FFMA R12, R17, R19, R12 ;  /* 0x00000013110c7223 */ /* 0x000fe2000000000c */
[----:B------:R-:W-:-:S03]  /*0400*/  @P1 FMUL R9, R9, 0.25 ;  /* 0x3e80000009091820 */ /* 0x000fc60000400000 */
[----:B------:R-:W2:Y:S01]  /*0410*/  SHFL.BFLY PT, R16, R11, 0x8, 0x1f ;  /* 0x0d001f000b107f89 */ /* 0x000ea200000e0000 */
[----:B------:R-:W3:Y:S01]  /*0420*/  MUFU.RCP R20, R20 ;  /* 0x0000001400147308 */ /* 0x000ee20000001000 */
[----:B------:R-:W-:Y:S02]  /*0430*/  @!P3 FMUL R9, R9, 16777216 ;  /* 0x4b8000000909b820 */ /* 0x000fe40000400000 */
[----:B------:R-:W4:Y:S01]  /*0440*/  SHFL.BFLY PT, R13, R12, 0x8, 0x1f ;  /* 0x0d001f000c0d7f89 */ /* 0x000f2200000e0000 */
[----:B-1----:R-:W-:-:S04]  /*0450*/  FADD R10, R7, R8 ;  /* 0x00000008070a7221 */ /* 0x002fc80000000000 */
[C---:B------:R-:W-:Y:S01]  /*0460*/  FMUL R17, R10.reuse, 0.25 ;  /* 0x3e8000000a117820 */ /* 0x040fe20000400000 */
[C---:B------:R-:W-:Y:S02]  /*0470*/  FSETP.GEU.AND P3, PT, |R10|.reuse, 1.175494350822287508e-38, PT ;  /* 0x008000000a00780b */ /* 0x040fe40003f6e200 */
[----:B------:R-:W-:Y:S01]  /*0480*/  FSETP.GT.AND P1, PT, |R10|, 8.50705917302346158658e+37, PT ;  /* 0x7e8000000a00780b */ /* 0x000fe20003f24200 */
[----:B---3--:R-:W-:-:S03]  /*0490*/  FMUL R9, R20, R9 ;  /* 0x0000000914097220 */ /* 0x008fc60000400000 */
[----:B------:R-:W-:Y:S02]  /*04a0*/  FSEL R18, R17, R10, P1 ;  /* 0x0000000a11127208 */ /* 0x000fe40000800000 */
[----:B------:R-:W-:Y:S02]  /*04b0*/  FSEL R15, R9, RZ, P2 ;  /* 0x000000ff090f7208 */ /* 0x000fe40001000000 */
[----:B------:R-:W1:Y:S01]  /*04c0*/  SHFL.BFLY PT, R9, R10, 0x2, 0x1f ;  /* 0x0c401f000a097f89 */ /* 0x000e6200000e0000 */
[----:B--2---:R-:W-:Y:S02]  /*04d0*/  FADD R16, -R11, R16 ;  /* 0x000000100b107221 */ /* 0x004fe40000000100 */
[----:B------:R-:W-:Y:S02]  /*04e0*/  @!P3 FMUL R18, R18, 16777216 ;  /* 0x4b8000001212b820 */ /* 0x000fe40000400000 */
[----:B------:R-:W-:Y:S01]  /*04f0*/  @P1 FMUL R8, R8, 0.25 ;  /* 0x3e80000008081820 */ /* 0x000fe20000400000 */
[----:B------:R-:W-:Y:S01]  /*0500*/  FSETP.NEU.AND P1, PT, R10, RZ, PT ;  /* 0x000000ff0a00720b */ /* 0x000fe20003f2d000 */
[C---:B------:R-:W-:Y:S01]  /*0510*/  FFMA R11, R16.reuse, R15, R11 ;  /* 0x0000000f100b7223 */ /* 0x040fe2000000000b */
[----:B------:R-:W-:Y:S01]  /*0520*/  FMUL R17, R16, R16 ;  /* 0x0000001010117220 */ /* 0x000fe20000400000 */
[----:B----4-:R-:W-:Y:S01]  /*0530*/  FADD R12, R12, R13 ;  /* 0x0000000d0c0c7221 */ /* 0x010fe20000000000 */
[----:B------:R-:W2:Y:S01]  /*0540*/  MUFU.RCP R19, R18 ;  /* 0x0000001200137308 */ /* 0x000ea20000001000 */
[----:B------:R-:W-:Y:S01]  /*0550*/  @!P3 FMUL R8, R8, 16777216 ;  /* 0x4b8000000808b820 */ /* 0x000fe20000400000 */
[----:B------:R-:W3:Y:S01]  /*0560*/  SHFL.BFLY PT, R16, R11, 0x4, 0x1f ;  /* 0x0c801f000b107f89 */ /* 0x000ee200000e0000 */
[----:B------:R-:W-:Y:S01]  /*0570*/  FMUL R17, R6, R17 ;  /* 0x0000001106117220 */ /* 0x000fe20000400000 */
[----:B------:R-:W-:-:S03]  /*0580*/  ISETP.GE.AND P3, PT, R14, 0x2, PT ;  /* 0x000000020e00780c */ /* 0x000fc60003f66270 */
[----:B------:R-:W-:-:S05]  /*0590*/  FFMA R12, R15, R17, R12 ;  /* 0x000000110f0c7223 */ /* 0x000fca000000000c */
[----:B------:R-:W4:Y:S01]  /*05a0*/  SHFL.BFLY PT, R13, R12, 0x4, 0x1f ;  /* 0x0c801f000c0d7f89 */ /* 0x000f2200000e0000 */
[----:B--2---:R-:W-:Y:S01]  /*05b0*/  FMUL R19, R19, R8 ;  /* 0x0000000813137220 */ /* 0x004fe20000400000 */
[----:B-1----:R-:W-:-:S04]  /*05c0*/  FADD R6, R10, R9 ;  /* 0x000000090a067221 */ /* 0x002fc80000000000 */
[----:B------:R-:W-:Y:S01]  /*05d0*/  FSEL R19, R19, RZ, P1 ;  /* 0x000000ff13137208 */ /* 0x000fe20000800000 */
[C---:B------:R-:W-:Y:S01]  /*05e0*/  FMUL R15, R6.reuse, 0.25 ;  /* 0x3e800000060f7820 */ /* 0x040fe20000400000 */
[C---:B------:R-:W-:Y:S02]  /*05f0*/  FSETP.GEU.AND P2, PT, |R6|.reuse, 1.175494350822287508e-38, PT ;  /* 0x008000000600780b */ /* 0x040fe40003f4e200 */
[----:B------:R-:W-:Y:S01]  /*0600*/  FSETP.GT.AND P1, PT, |R6|, 8.50705917302346158658e+37, PT ;  /* 0x7e8000000600780b */ /* 0x000fe20003f24200 */
[----:B---3--:R-:W-:-:S04]  /*0610*/  FADD R16, -R11, R16 ;  /* 0x000000100b107221 */ /* 0x008fc80000000100 */
[C---:B------:R-:W-:Y:S01]  /*0620*/  FMUL R18, R16.reuse, R16 ;  /* 0x0000001010127220 */ /* 0x040fe20000400000 */
[----:B------:R-:W-:Y:S01]  /*0630*/  FFMA R8, R16, R19, R11 ;  /* 0x0000001310087223 */ /* 0x000fe2000000000b */
[----:B------:R-:W-:Y:S01]  /*0640*/  FSEL R16, R15, R6, P1 ;  /* 0x000000060f107208 */ /* 0x000fe20000800000 */
[----:B------:R-:W1:Y:S01]  /*0650*/  SHFL.BFLY PT, R11, R6, 0x1, 0x1f ;  /* 0x0c201f00060b7f89 */ /* 0x000e6200000e0000 */
[----:B------:R-:W-:Y:S01]  /*0660*/  FMUL R18, R7, R18 ;  /* 0x0000001207127220 */ /* 0x000fe20000400000 */
[----:B----4-:R-:W-:Y:S02]  /*0670*/  FADD R12, R12, R13 ;  /* 0x0000000d0c0c7221 */ /* 0x010fe40000000000 */
[----:B------:R-:W-:Y:S01]  /*0680*/  @!P2 FMUL R16, R16, 16777216 ;  /* 0x4b8000001010a820 */ /* 0x000fe20000400000 */
[----:B------:R-:W2:Y:S01]  /*0690*/  SHFL.BFLY PT, R13, R8, 0x2, 0x1f ;  /* 0x0c401f00080d7f89 */ /* 0x000ea200000e0000 */
[----:B------:R-:W-:Y:S01]  /*06a0*/  @P1 FMUL R9, R9, 0.25 ;  /* 0x3e80000009091820 */ /* 0x000fe20000400000 */
[----:B------:R-:W-:Y:S01]  /*06b0*/  FFMA R12, R19, R18, R12 ;  /* 0x00000012130c7223 */ /* 0x000fe2000000000c */
[----:B------:R-:W-:-:S02]  /*06c0*/  FSETP.NEU.AND P1, PT, R6, RZ, PT ;  /* 0x000000ff0600720b */ /* 0x000fc40003f2d000 */
[----:B------:R-:W3:Y:S01]  /*06d0*/  MUFU.RCP R16, R16 ;  /* 0x0000001000107308 */ /* 0x000ee20000001000 */
[----:B------:R-:W-:Y:S01]  /*06e0*/  @!P2 FMUL R9, R9, 16777216 ;  /* 0x4b8000000909a820 */ /* 0x000fe20000400000 */
[----:B------:R-:W4:Y:S01]  /*06f0*/  SHFL.BFLY PT, R15, R12, 0x2, 0x1f ;  /* 0x0c401f000c0f7f89 */ /* 0x000f2200000e0000 */
[----:B-1----:R-:W-:Y:S02]  /*0700*/  FADD R7, R6, R11 ;  /* 0x0000000b06077221 */ /* 0x002fe40000000000 */
[----:B---3--:R-:W-:Y:S02]  /*0710*/  FMUL R9, R16, R9 ;  /* 0x0000000910097220 */ /* 0x008fe40000400000 */
[----:B------:R-:W-:Y:S01]  /*0720*/  FMUL R16, R7, 0.25 ;  /* 0x3e80000007107820 */ /* 0x000fe20000400000 */
[----:B--2---:R-:W-:Y:S02]  /*0730*/  FADD R13, -R8, R13 ;  /* 0x0000000d080d7221 */ /* 0x004fe40000000100 */
[----:B------:R-:W-:-:S02]  /*0740*/  FSEL R9, R9, RZ, P1 ;  /* 0x000000ff09097208 */ /* 0x000fc40000800000 */
[----:B------:R-:W-:Y:S01]  /*0750*/  FSETP.GEU.AND P2, PT, |R7|, 1.175494350822287508e-38, PT ;  /* 0x008000000700780b */ /* 0x000fe20003f4e200 */
[----:B------:R-:W-:Y:S01]  /*0760*/  FMUL R17, R13, R13 ;  /* 0x0000000d0d117220 */ /* 0x000fe20000400000 */
[----:B------:R-:W-:Y:S01]  /*0770*/  FSETP.GT.AND P1, PT, |R7|, 8.50705917302346158658e+37, PT ;  /* 0x7e8000000700780b */ /* 0x000fe20003f24200 */
[----:B------:R-:W-:Y:S01]  /*0780*/  FFMA R8, R13, R9, R8 ;  /* 0x000000090d087223 */ /* 0x000fe20000000008 */
[----:B----4-:R-:W-:Y:S01]  /*0790*/  FADD R12, R12, R15 ;  /* 0x0000000f0c0c7221 */ /* 0x010fe20000000000 */
[----:B------:R-:W-:Y:S01]  /*07a0*/  FMUL R17, R10, R17 ;  /* 0x000000110a117220 */ /* 0x000fe20000400000 */
[----:B------:R-:W-:Y:S02]  /*07b0*/  FSEL R16, R16, R7, P1 ;  /* 0x0000000710107208 */ /* 0x000fe40000800000 */
[----:B------:R-:W1:Y:S01]  /*07c0*/  SHFL.BFLY PT, R13, R8, 0x1, 0x1f ;  /* 0x0c201f00080d7f89 */ /* 0x000e6200000e0000 */
[----:B------:R-:W-:Y:S01]  /*07d0*/  FFMA R12, R9, R17, R12 ;  /* 0x00000011090c7223 */ /* 0x000fe2000000000c */
[----:B------:R-:W-:-:S03]  /*07e0*/  SHF.R.U32.HI R10, RZ, 0x3, R14 ;  /* 0x00000003ff0a7819 */ /* 0x000fc6000001160e */
[----:B------:R-:W-:Y:S01]  /*07f0*/  @!P2 FMUL R16, R16, 16777216 ;  /* 0x4b8000001010a820 */ /* 0x000fe20000400000 */
[----:B------:R-:W2:Y:S01]  /*0800*/  SHFL.BFLY PT, R9, R12, 0x1, 0x1f ;  /* 0x0c201f000c097f89 */ /* 0x000ea200000e0000 */
[----:B------:R-:W-:Y:S01]  /*0810*/  @P1 FMUL R11, R11, 0.25 ;  /* 0x3e8000000b0b1820 */ /* 0x000fe20000400000 */
[----:B------:R-:W-:Y:S02]  /*0820*/  FSETP.NEU.AND P1, PT, R7, RZ, PT ;  /* 0x000000ff0700720b */ /* 0x000fe40003f2d000 */
[----:B------:R-:W-:Y:S01]  /*0830*/  LOP3.LUT R10, R10, 0x4, RZ, 0xc0, !PT ;  /* 0x000000040a0a7812 */ /* 0x000fe200078ec0ff */
[----:B------:R-:W3:Y:S01]  /*0840*/  MUFU.RCP R16, R16 ;  /* 0x0000001000107308 */ /* 0x000ee20000001000 */
[----:B------:R-:W-:Y:S01]  /*0850*/  @!P2 FMUL R11, R11, 16777216 ;  /* 0x4b8000000b0ba820 */ /* 0x000fe20000400000 */
[----:B------:R-:W-:Y:S01]  /*0860*/  LOP3.LUT P2, RZ, R14, 0x1f, RZ, 0xc0, !PT ;  /* 0x0000001f0eff7812 */ /* 0x000fe2000784c0ff */
[----:B-1----:R-:W-:Y:S02]  /*0870*/  FADD R13, -R8, R13 ;  /* 0x0000000d080d7221 */ /* 0x002fe40000000100 */
[----:B---3--:R-:W-:-:S10]  /*0880*/  FMUL R11, R16, R11 ;  /* 0x0000000b100b7220 */ /* 0x008fd40000400000 */
[----:B------:R-:W-:Y:S01]  /*0890*/  @!P2 STS [R10+UR4+0x10], R7 ;  /* 0x000010070a00a988 */ /* 0x000fe20008000804 */
[----:B------:R-:W-:Y:S01]  /*08a0*/  FMUL R15, R13, R13 ;  /* 0x0000000d0d0f7220 */ /* 0x000fe20000400000 */
[----:B--2---:R-:W-:Y:S01]  /*08b0*/  FADD R12, R12, R9 ;  /* 0x000000090c0c7221 */ /* 0x004fe20000000000 */
[----:B------:R-:W-:Y:S02]  /*08c0*/  FSEL R11, R11, RZ, P1 ;  /* 0x000000ff0b0b7208 */ /* 0x000fe40000800000 */
[----:B------:R-:W-:-:S03]  /*08d0*/  FMUL R15, R6, R15 ;  /* 0x0000000f060f7220 */ /* 0x000fc60000400000 */
[----:B------:R-:W-:Y:S01]  /*08e0*/  FFMA R13, R13, R11, R8 ;  /* 0x0000000b0d0d7223 */ /* 0x000fe20000000008 */
[----:B------:R-:W-:Y:S01]  /*08f0*/  FFMA R15, R11, R15, R12 ;  /* 0x0000000f0b0f7223 */ /* 0x000fe2000000000c */
[----:B------:R-:W-:-:S03]  /*0900*/  LEA R8, R14, UR4, 0x2 ;  /* 0x000000040e087c11 */ /* 0x000fc6000f8e10ff */
[----:B------:R-:W-:Y:S04]  /*0910*/  @!P2 STS [R10+UR4], R13 ;  /* 0x0000000d0a00a988 */ /* 0x000fe80008000804 */
[----:B------:R1:W-:Y:S01]  /*0920*/  @!P2 STS [R10+UR4+0x8], R15 ;  /* 0x0000080f0a00a988 */ /* 0x0003e20008000804 */
[----:B------:R-:W-:Y:S01]  /*0930*/  BAR.SYNC.DEFER_BLOCKING 0x0 ;  /* 0x0000000000007b1d */ /* 0x000fe20000010000 */
[----:B-1----:R-:W-:-:S05]  /*0940*/  LOP3.LUT R10, R14, 0x1, RZ, 0xc0, !PT ;  /* 0x000000010e0a7812 */ /* 0x002fca00078ec0ff */
[----:B------:R-:W1:Y:S04]  /*0950*/  @!P3 LDS R3, [R8+0x10] ;  /* 0x000010000803b984 */ /* 0x000e680000000800 */
[----:B------:R-:W2:Y:S04]  /*0960*/  @!P3 LDS R2, [R8] ;  /* 0x000000000802b984 */ /* 0x000ea80000000800 */
[----:B------:R-:W3:Y:S04]  /*0970*/  @!P3 LDS R4, [R8+0x8] ;  /* 0x000008000804b984 */ /* 0x000ee80000000800 */
[----:B-1----:R-:W1:Y:S04]  /*0980*/  SHFL.BFLY PT, R6, R3, 0x1, 0x1f ;  /* 0x0c201f0003067f89 */ /* 0x002e6800000e0000 */
[----:B--2---:R-:W2:Y:S04]  /*0990*/  SHFL.BFLY PT, R7, R2, 0x1, 0x1f ;  /* 0x0c201f0002077f89 */ /* 0x004ea800000e0000 */
[----:B---3--:R-:W3:Y:S01]  /*09a0*/  SHFL.BFLY PT, R9, R4, 0x1, 0x1f ;  /* 0x0c201f0004097f89 */ /* 0x008ee200000e0000 */
[----:B-1----:R-:W-:-:S04]  /*09b0*/  FADD R11, R3, R6 ;  /* 0x00000006030b7221 */ /* 0x002fc80000000000 */
[C---:B------:R-:W-:Y:S01]  /*09c0*/  FMUL R12, R11.reuse, 0.25 ;  /* 0x3e8000000b0c7820 */ /* 0x040fe20000400000 */
[C---:B------:R-:W-:Y:S01]  /*09d0*/  FSETP.GEU.AND P2, PT, |R11|.reuse, 1.175494350822287508e-38, PT ;  /* 0x008000000b00780b */ /* 0x040fe20003f4e200 */
[----:B--2---:R-:W-:Y:S01]  /*09e0*/  FADD R7, -R2, R7 ;  /* 0x0000000702077221 */ /* 0x004fe20000000100 */
[----:B------:R-:W-:Y:S01]  /*09f0*/  FSETP.GT.AND P1, PT, |R11|, 8.50705917302346158658e+37, PT ;  /* 0x7e8000000b00780b */ /* 0x000fe20003f24200 */
[----:B---3--:R-:W-:-:S03]  /*0a00*/  FADD R4, R4, R9 ;  /* 0x0000000904047221 */ /* 0x008fc60000000000 */
[----:B------:R-:W-:-:S07]  /*0a10*/  FSEL R12, R12, R11, P1 ;  /* 0x0000000b0c0c7208 */ /* 0x000fce0000800000 */
[----:B------:R-:W-:Y:S02]  /*0a20*/  @!P2 FMUL R12, R12, 16777216 ;  /* 0x4b8000000c0ca820 */ /* 0x000fe40000400000 */
[----:B------:R-:W-:Y:S01]  /*0a30*/  @P1 FMUL R6, R6, 0.25 ;  /* 0x3e80000006061820 */ /* 0x000fe20000400000 */
[----:B------:R-:W-:Y:S01]  /*0a40*/  ISETP.NE.U32.AND P1, PT, R10, 0x1, PT ;  /* 0x000000010a00780c */ /* 0x000fe20003f25070 */
[----:B------:R-:W1:Y:S02]  /*0a50*/  MUFU.RCP R13, R12 ;  /* 0x0000000c000d7308 */ /* 0x000e640000001000 */
[----:B------:R-:W-:Y:S01]  /*0a60*/  @!P2 FMUL R6, R6, 16777216 ;  /* 0x4b8000000606a820 */ /* 0x000fe20000400000 */
[----:B------:R-:W-:Y:S02]  /*0a70*/  FSETP.NEU.AND P2, PT, R11, RZ, PT ;  /* 0x000000ff0b00720b */ /* 0x000fe40003f4d000 */
[----:B------:R-:W-:Y:S01]  /*0a80*/  ISETP.LT.AND P1, PT, R14, 0x2, P1 ;  /* 0x000000020e00780c */ /* 0x000fe20000f21270 */
[----:B-1----:R-:W-:Y:S01]  /*0a90*/  FMUL R13, R13, R6 ;  /* 0x000000060d0d7220 */ /* 0x002fe20000400000 */
[----:B------:R-:W-:-:S11]  /*0aa0*/  FMUL R6, R7, R7 ;  /* 0x0000000707067220 */ /* 0x000fd60000400000 */
[----:B------:R-:W-:Y:S01]  /*0ab0*/  @P1 STS [R8+0x10], R11 ;  /* 0x0000100b08001388 */ /* 0x000fe20000000800 */
[----:B------:R-:W-:Y:S01]  /*0ac0*/  FSEL R13, R13, RZ, P2 ;  /* 0x000000ff0d0d7208 */ /* 0x000fe20001000000 */
[----:B------:R-:W-:-:S04]  /*0ad0*/  FMUL R6, R3, R6 ;  /* 0x0000000603067220 */ /* 0x000fc80000400000 */
[----:B------:R-:W-:Y:S01]  /*0ae0*/  FFMA R9, R7, R13, R2 ;  /* 0x0000000d07097223 */ /* 0x000fe20000000002 */
[----:B------:R-:W-:Y:S01]  /*0af0*/  FFMA R13, R13, R6, R4 ;  /* 0x000000060d0d7223 */ /* 0x000fe20000000004 */
[----:B------:R-:W1:Y:S03]  /*0b00*/  LDC.64 R2, c[0x0][0x228] ;  /* 0x00008a00ff027b82 */ /* 0x000e660000000a00 */
[----:B------:R-:W-:Y:S04]  /*0b10*/  @P1 STS [R8], R9 ;  /* 0x0000000908001388 */ /* 0x000fe80000000800 */
[----:B------:R-:W-:Y:S01]  /*0b20*/  @P1 STS [R8+0x8], R13 ;  /* 0x0000080d08001388 */ /* 0x000fe20000000800 */
[----:B------:R-:W2:Y:S08]  /*0b30*/  LDC.64 R6, c[0x0][0x230] ;  /* 0x00008c00ff067b82 */ /* 0x000eb00000000a00 */
[----:B------:R-:W-:Y:S01]  /*0b40*/  BAR.SYNC.DEFER_BLOCKING 0x0 ;  /* 0x0000000000007b1d */ /* 0x000fe20000010000 */
[----:B-1----:R-:W-:-:S04]  /*0b50*/  IMAD.WIDE R2, R0, 0x4, R2 ;  /* 0x0000000400027825 */ /* 0x002fc800078e0202 */
[----:B--2---:R-:W-:Y:S01]  /*0b60*/  IMAD.WIDE R4, R0, 0x4, R6 ;  /* 0x0000000400047825 */ /* 0x004fe200078e0206 */
[----:B------:R-:W1:Y:S04]  /*0b70*/  LDS R15, [UR4] ;  /* 0x00000004ff0f7984 */ /* 0x000e680008000800 */
[----:B------:R-:W2:Y:S04]  /*0b80*/  LDS R17, [UR4+0x8] ;  /* 0x00000804ff117984 */ /* 0x000ea80008000800 */
[----:B-1----:R1:W-:Y:S04]  /*0b90*/  @P0 STG.E desc[UR6][R2.64], R15 ;  /* 0x0000000f02000986 */ /* 0x0023e8000c101906 */
[----:B--2---:R1:W-:Y:S01]  /*0ba0*/  @P0 STG.E desc[UR6][R4.64], R17 ;  /* 0x0000001104000986 */ /* 0x0043e2000c101906 */
[----:B------:R-:W-:Y:S05]  /*0bb0*/  @!P0 EXIT ;  /* 0x000000000000894d */ /* 0x000fea0003800000 */
[----:B-1----:R-:W0:Y:S01]  /*0bc0*/  LDS R5, [UR4+0x10] ;  /* 0x00001004ff057984 */ /* 0x002e220008000800 */
[----:B------:R-:W1:Y:S02]  /*0bd0*/  LDC.64 R2, c[0x0][0x238] ;  /* 0x00008e00ff027b82 */ /* 0x000e640000000a00 */
[----:B-1----:R-:W-:-:S05]  /*0be0*/  IMAD.WIDE R2, R0, 0x4, R2 ;  /* 0x0000000400027825 */ /* 0x002fca00078e0202 */
[----:B0-----:R-:W-:Y:S01]  /*0bf0*/  STG.E desc[UR6][R2.64], R5 ;  /* 0x0000000502007986 */ /* 0x001fe2000c101906 */
[----:B------:R-:W-:Y:S05]  /*0c00*/  EXIT ;  /* 0x000000000000794d */ /* 0x000fea0003800000 */
.L_x_0:
[----:B------:R-:W-:-:S00]  /*0c10*/  BRA `(.L_x_0) ;  /* 0xfffffffc00fc7947 */ /* 0x000fc0000383ffff */
[----:B------:R-:W-:-:S00]  /*0c20*/  NOP ;  /* 0x0000000000007918 */ /* 0x000fc00000000000 */
        /* <DEDUP_REMOVED lines=13> */
.L_x_1:


//--------------------- .nv.shared.triton_per_fused_native_group_norm_7 --------------------------
	.section	.nv.shared.triton_per_fused_native_group_norm_7,"aw",@nobits
	.sectionflags	@""
	.align	16
	.zero		1024


//--------------------- .nv.constant0.triton_per_fused_native_group_norm_7 --------------------------
	.section	.nv.constant0.triton_per_fused_native_group_norm_7,"a",@progbits
	.sectionflags	@""
	.align	4
.nv.constant0.triton_per_fused_native_group_norm_7:
	.zero		584
